//
// Generated by NVIDIA NVVM Compiler
//
// Compiler Build ID: CL-36424714
// Cuda compilation tools, release 13.0, V13.0.88
// Based on NVVM 20.0.0
//

.version 9.0
.target sm_100
.address_size 64

	// .globl	_Z13reduction_sumPdS_ii

.visible .entry _Z13reduction_sumPdS_ii(
	.param .u64 .ptr .align 1 _Z13reduction_sumPdS_ii_param_0,
	.param .u64 .ptr .align 1 _Z13reduction_sumPdS_ii_param_1,
	.param .u32 _Z13reduction_sumPdS_ii_param_2,
	.param .u32 _Z13reduction_sumPdS_ii_param_3
)
{


	ret;

}


// ===== COMPILED SASS (sm_100) =====

	.target	sm_100

	.elftype	@"ET_EXEC"


//--------------------- .note.nv.tkinfo           --------------------------
	.section	.note.nv.tkinfo,"",@"SHT_NOTE"
	.sectionflags	@"SHF_NOTE_NV_TKINFO"
	.tkinfo
        /*0018*/ 	.word	0x00000002
        /*0030*/ 	.string	""
        /*0030*/ 	.string	"ptxas"
        /*0030*/ 	.string	"Cuda compilation tools, release 13.0, V13.0.88"
        /*0030*/ 	.string	"Build cuda_13.0.r13.0/compiler.36424714_0"
        /*0030*/ 	.string	"-arch sm_100 -m 64 "



//--------------------- .note.nv.cuinfo           --------------------------
	.section	.note.nv.cuinfo,"",@"SHT_NOTE"
	.sectionflags	@"SHF_NOTE_NV_CUINFO"
        /*0018*/ 	.short	0x0002
        /*001a*/ 	.short	0x0064
        /*001c*/ 	.short	0x0082
	.zero		2


//--------------------- .nv.info                  --------------------------
	.section	.nv.info,"",@"SHT_CUDA_INFO"
	.align	4


	//----- nvinfo : EIATTR_REGCOUNT
	.align		4
        /*0000*/ 	.byte	0x04, 0x2f
        /*0002*/ 	.short	(.L_1 - .L_0)
	.align		4
.L_0:
        /*0004*/ 	.word	index@(_Z13reduction_sumPdS_ii)
        /*0008*/ 	.word	0x00000004


	//----- nvinfo : EIATTR_FRAME_SIZE
	.align		4
.L_1:
        /*000c*/ 	.byte	0x04, 0x11
        /*000e*/ 	.short	(.L_3 - .L_2)
	.align		4
.L_2:
        /*0010*/ 	.word	index@(_Z13reduction_sumPdS_ii)
        /*0014*/ 	.word	0x00000000


	//----- nvinfo : EIATTR_MIN_STACK_SIZE
	.align		4
.L_3:
        /*0018*/ 	.byte	0x04, 0x12
        /*001a*/ 	.short	(.L_5 - .L_4)
	.align		4
.L_4:
        /*001c*/ 	.word	index@(_Z13reduction_sumPdS_ii)
        /*0020*/ 	.word	0x00000000
.L_5:


//--------------------- .nv.compat                --------------------------
	.section	.nv.compat,"",@"SHT_CUDA_COMPAT_INFO"
	.align	4
        /*0000*/ 	.byte	0x02, 0x09, 0x00, 0x00, 0x02, 0x02, 0x01, 0x00, 0x02, 0x05, 0x05, 0x00, 0x03, 0x07, 0x01, 0x01
        /*0010*/ 	.byte	0x02, 0x03, 0x00, 0x00, 0x02, 0x06, 0x01, 0x00, 0x04, 0x0b, 0x08, 0x00, 0x09, 0x00, 0x00, 0x00
        /*0020*/ 	.byte	0x00, 0x00, 0x00, 0x00


//--------------------- .nv.info._Z13reduction_sumPdS_ii --------------------------
	.section	.nv.info._Z13reduction_sumPdS_ii,"",@"SHT_CUDA_INFO"
	.sectionflags	@""
	.align	4


	//----- nvinfo : EIATTR_CUDA_API_VERSION
	.align		4
        /*0000*/ 	.byte	0x04, 0x37
        /*0002*/ 	.short	(.L_7 - .L_6)
.L_6:
        /*0004*/ 	.word	0x00000082


	//----- nvinfo : EIATTR_KPARAM_INFO
	.align		4
.L_7:
        /*0008*/ 	.byte	0x04, 0x17
        /*000a*/ 	.short	(.L_9 - .L_8)
.L_8:
        /*000c*/ 	.word	0x00000000
        /*0010*/ 	.short	0x0003
        /*0012*/ 	.short	0x0014
        /*0014*/ 	.byte	0x00, 0xf0, 0x11, 0x00


	//----- nvinfo : EIATTR_KPARAM_INFO
	.align		4
.L_9:
        /*0018*/ 	.byte	0x04, 0x17
        /*001a*/ 	.short	(.L_11 - .L_10)
.L_10:
        /*001c*/ 	.word	0x00000000
        /*0020*/ 	.short	0x0002
        /*0022*/ 	.short	0x0010
        /*0024*/ 	.byte	0x00, 0xf0, 0x11, 0x00


	//----- nvinfo : EIATTR_KPARAM_INFO
	.align		4
.L_11:
        /*0028*/ 	.byte	0x04, 0x17
        /*002a*/ 	.short	(.L_13 - .L_12)
.L_12:
        /*002c*/ 	.word	0x00000000
        /*0030*/ 	.short	0x0001
        /*0032*/ 	.short	0x0008
        /*0034*/ 	.byte	0x00, 0xf5, 0x21, 0x00


	//----- nvinfo : EIATTR_KPARAM_INFO
	.align		4
.L_13:
        /*0038*/ 	.byte	0x04, 0x17
        /*003a*/ 	.short	(.L_15 - .L_14)
.L_14:
        /*003c*/ 	.word	0x00000000
        /*0040*/ 	.short	0x0000
        /*0042*/ 	.short	0x0000
        /*0044*/ 	.byte	0x00, 0xf5, 0x21, 0x00


	//----- nvinfo : EIATTR_SPARSE_MMA_MASK
	.align		4
.L_15:
        /*0048*/ 	.byte	0x03, 0x50
        /*004a*/ 	.short	0x0000


	//----- nvinfo : EIATTR_MAXREG_COUNT
	.align		4
        /*004c*/ 	.byte	0x03, 0x1b
        /*004e*/ 	.short	0x00ff


	//----- nvinfo : EIATTR_MERCURY_ISA_VERSION
	.align		4
        /*0050*/ 	.byte	0x03, 0x5f
        /*0052*/ 	.short	0x0101


	//----- nvinfo : EIATTR_VRC_CTA_INIT_COUNT
	.align		4
        /*0054*/ 	.byte	0x02, 0x4a
	.zero		1
	.zero		1


	//----- nvinfo : EIATTR_EXIT_INSTR_OFFSETS
	.align		4
        /*0058*/ 	.byte	0x04, 0x1c
        /*005a*/ 	.short	(.L_17 - .L_16)


	//   ....[0]....
.L_16:
        /*005c*/ 	.word	0x00000010


	//----- nvinfo : EIATTR_CBANK_PARAM_SIZE
	.align		4
.L_17:
        /*0060*/ 	.byte	0x03, 0x19
        /*0062*/ 	.short	0x0018


	//----- nvinfo : EIATTR_PARAM_CBANK
	.align		4
        /*0064*/ 	.byte	0x04, 0x0a
        /*0066*/ 	.short	(.L_19 - .L_18)
	.align		4
.L_18:
        /*0068*/ 	.word	index@(.nv.constant0._Z13reduction_sumPdS_ii)
        /*006c*/ 	.short	0x0380
        /*006e*/ 	.short	0x0018


	//----- nvinfo : EIATTR_SW_WAR
	.align		4
.L_19:
        /*0070*/ 	.byte	0x04, 0x36
        /*0072*/ 	.short	(.L_21 - .L_20)
.L_20:
        /*0074*/ 	.word	0x00000008
.L_21:


//--------------------- .nv.callgraph             --------------------------
	.section	.nv.callgraph,"",@"SHT_CUDA_CALLGRAPH"
	.align	4
	.sectionentsize	8
	.align		4
        /*0000*/ 	.word	0x00000000
	.align		4
        /*0004*/ 	.word	0xffffffff
	.align		4
        /*0008*/ 	.word	0x00000000
	.align		4
        /*000c*/ 	.word	0xfffffffe
	.align		4
        /*0010*/ 	.word	0x00000000
	.align		4
        /*0014*/ 	.word	0xfffffffd
	.align		4
        /*0018*/ 	.word	0x00000000
	.align		4
        /*001c*/ 	.word	0xfffffffc


//--------------------- .text._Z13reduction_sumPdS_ii --------------------------
	.section	.text._Z13reduction_sumPdS_ii,"ax",@progbits
	.align	128
        .global         _Z13reduction_sumPdS_ii
        .type           _Z13reduction_sumPdS_ii,@function
        .size           _Z13reduction_sumPdS_ii,(.L_x_1 - _Z13reduction_sumPdS_ii)
        .other          _Z13reduction_sumPdS_ii,@"STO_CUDA_ENTRY STV_DEFAULT"
_Z13reduction_sumPdS_ii:
.text._Z13reduction_sumPdS_ii:
[----:B------:R-:W-:Y:S01]  /*0000*/  LDC R1, c[0x0][0x37c] ;  /* 0x0000df00ff017b82 */ /* 0x000fe20000000800 */
[----:B------:R-:W-:Y:S05]  /*0010*/  EXIT ;  /* 0x000000000000794d */ /* 0x000fea0003800000 */
.L_x_0:
[----:B------:R-:W-:-:S00]  /*0020*/  BRA `(.L_x_0) ;  /* 0xfffffffc00fc7947 */ /* 0x000fc0000383ffff */
[----:B------:R-:W-:-:S00]  /*0030*/  NOP ;  /* 0x0000000000007918 */ /* 0x000fc00000000000 */
        /* <DEDUP_REMOVED lines=12> */
.L_x_1:


//--------------------- .nv.shared.reserved.0     --------------------------
	.section	.nv.shared.reserved.0,"aw",@nobits
	.weak		__nv_reservedSMEM_offset_0_alias
	.size		__nv_reservedSMEM_offset_0_alias, 0, 64
	.other		__nv_reservedSMEM_offset_0_alias,@"STO_CUDA_RESERVED_SHARED STV_DEFAULT"
__nv_reservedSMEM_offset_0_alias:
	.zero		0
	.zero		64


//--------------------- .nv.constant0._Z13reduction_sumPdS_ii --------------------------
	.section	.nv.constant0._Z13reduction_sumPdS_ii,"a",@progbits
	.sectionflags	@""
	.align	4
.nv.constant0._Z13reduction_sumPdS_ii:
	.zero		920


//--------------------- SYMBOLS --------------------------

	.type		.nv.reservedSmem.offset0,@object
	.size		.nv.reservedSmem.offset0,0x4
